//
// Generated by NVIDIA NVVM Compiler
//
// Compiler Build ID: CL-36424714
// Cuda compilation tools, release 13.0, V13.0.88
// Based on NVVM 20.0.0
//

.version 9.0
.target sm_100
.address_size 64

	// .globl	_Z6matMulPK6__halfS1_PS_

.visible .entry _Z6matMulPK6__halfS1_PS_(
	.param .u64 .ptr .align 1 _Z6matMulPK6__halfS1_PS__param_0,
	.param .u64 .ptr .align 1 _Z6matMulPK6__halfS1_PS__param_1,
	.param .u64 .ptr .align 1 _Z6matMulPK6__halfS1_PS__param_2
)
{
	.reg .pred 	%p<2>;
	.reg .b16 	%rs<99>;
	.reg .b32 	%r<6>;
	.reg .b64 	%rd<14>;

	mov.b32 	%r1, 4;
	// begin inline asm
	cvt.rn.f16.s32 %rs2, %r1;
	// end inline asm
	mov.b64 	%rd13, 10000000;
	mov.u32 	%r2, %ctaid.x;
	mov.u32 	%r3, %ntid.x;
	mov.u32 	%r4, %tid.x;
	mad.lo.s32 	%r5, %r2, %r3, %r4;
	mul.wide.s32 	%rd7, %r5, 2;
$L__BB0_1:
	ld.param.u64 	%rd12, [_Z6matMulPK6__halfS1_PS__param_2];
	ld.param.u64 	%rd11, [_Z6matMulPK6__halfS1_PS__param_1];
	cvta.to.global.u64 	%rd6, %rd11;
	add.s64 	%rd8, %rd6, %rd7;
	ld.global.u16 	%rs4, [%rd8];
	// begin inline asm
	{add.f16 %rs3,%rs4,%rs2;
}
	// end inline asm
	cvta.to.global.u64 	%rd9, %rd12;
	add.s64 	%rd10, %rd9, %rd7;
	st.global.u16 	[%rd10], %rs3;
	ld.global.u16 	%rs7, [%rd8+32];
	// begin inline asm
	{add.f16 %rs6,%rs7,%rs2;
}
	// end inline asm
	st.global.u16 	[%rd10+32], %rs6;
	ld.global.u16 	%rs10, [%rd8+64];
	// begin inline asm
	{add.f16 %rs9,%rs10,%rs2;
}
	// end inline asm
	st.global.u16 	[%rd10+64], %rs9;
	ld.global.u16 	%rs13, [%rd8+96];
	// begin inline asm
	{add.f16 %rs12,%rs13,%rs2;
}
	// end inline asm
	st.global.u16 	[%rd10+96], %rs12;
	ld.global.u16 	%rs16, [%rd8+128];
	// begin inline asm
	{add.f16 %rs15,%rs16,%rs2;
}
	// end inline asm
	st.global.u16 	[%rd10+128], %rs15;
	ld.global.u16 	%rs19, [%rd8+160];
	// begin inline asm
	{add.f16 %rs18,%rs19,%rs2;
}
	// end inline asm
	st.global.u16 	[%rd10+160], %rs18;
	ld.global.u16 	%rs22, [%rd8+192];
	// begin inline asm
	{add.f16 %rs21,%rs22,%rs2;
}
	// end inline asm
	st.global.u16 	[%rd10+192], %rs21;
	ld.global.u16 	%rs25, [%rd8+224];
	// begin inline asm
	{add.f16 %rs24,%rs25,%rs2;
}
	// end inline asm
	st.global.u16 	[%rd10+224], %rs24;
	ld.global.u16 	%rs28, [%rd8+256];
	// begin inline asm
	{add.f16 %rs27,%rs28,%rs2;
}
	// end inline asm
	st.global.u16 	[%rd10+256], %rs27;
	ld.global.u16 	%rs31, [%rd8+288];
	// begin inline asm
	{add.f16 %rs30,%rs31,%rs2;
}
	// end inline asm
	st.global.u16 	[%rd10+288], %rs30;
	ld.global.u16 	%rs34, [%rd8+320];
	// begin inline asm
	{add.f16 %rs33,%rs34,%rs2;
}
	// end inline asm
	st.global.u16 	[%rd10+320], %rs33;
	ld.global.u16 	%rs37, [%rd8+352];
	// begin inline asm
	{add.f16 %rs36,%rs37,%rs2;
}
	// end inline asm
	st.global.u16 	[%rd10+352], %rs36;
	ld.global.u16 	%rs40, [%rd8+384];
	// begin inline asm
	{add.f16 %rs39,%rs40,%rs2;
}
	// end inline asm
	st.global.u16 	[%rd10+384], %rs39;
	ld.global.u16 	%rs43, [%rd8+416];
	// begin inline asm
	{add.f16 %rs42,%rs43,%rs2;
}
	// end inline asm
	st.global.u16 	[%rd10+416], %rs42;
	ld.global.u16 	%rs46, [%rd8+448];
	// begin inline asm
	{add.f16 %rs45,%rs46,%rs2;
}
	// end inline asm
	st.global.u16 	[%rd10+448], %rs45;
	ld.global.u16 	%rs49, [%rd8+480];
	// begin inline asm
	{add.f16 %rs48,%rs49,%rs2;
}
	// end inline asm
	st.global.u16 	[%rd10+480], %rs48;
	ld.global.u16 	%rs52, [%rd8];
	// begin inline asm
	{add.f16 %rs51,%rs52,%rs2;
}
	// end inline asm
	st.global.u16 	[%rd10], %rs51;
	ld.global.u16 	%rs55, [%rd8+32];
	// begin inline asm
	{add.f16 %rs54,%rs55,%rs2;
}
	// end inline asm
	st.global.u16 	[%rd10+32], %rs54;
	ld.global.u16 	%rs58, [%rd8+64];
	// begin inline asm
	{add.f16 %rs57,%rs58,%rs2;
}
	// end inline asm
	st.global.u16 	[%rd10+64], %rs57;
	ld.global.u16 	%rs61, [%rd8+96];
	// begin inline asm
	{add.f16 %rs60,%rs61,%rs2;
}
	// end inline asm
	st.global.u16 	[%rd10+96], %rs60;
	ld.global.u16 	%rs64, [%rd8+128];
	// begin inline asm
	{add.f16 %rs63,%rs64,%rs2;
}
	// end inline asm
	st.global.u16 	[%rd10+128], %rs63;
	ld.global.u16 	%rs67, [%rd8+160];
	// begin inline asm
	{add.f16 %rs66,%rs67,%rs2;
}
	// end inline asm
	st.global.u16 	[%rd10+160], %rs66;
	ld.global.u16 	%rs70, [%rd8+192];
	// begin inline asm
	{add.f16 %rs69,%rs70,%rs2;
}
	// end inline asm
	st.global.u16 	[%rd10+192], %rs69;
	ld.global.u16 	%rs73, [%rd8+224];
	// begin inline asm
	{add.f16 %rs72,%rs73,%rs2;
}
	// end inline asm
	st.global.u16 	[%rd10+224], %rs72;
	ld.global.u16 	%rs76, [%rd8+256];
	// begin inline asm
	{add.f16 %rs75,%rs76,%rs2;
}
	// end inline asm
	st.global.u16 	[%rd10+256], %rs75;
	ld.global.u16 	%rs79, [%rd8+288];
	// begin inline asm
	{add.f16 %rs78,%rs79,%rs2;
}
	// end inline asm
	st.global.u16 	[%rd10+288], %rs78;
	ld.global.u16 	%rs82, [%rd8+320];
	// begin inline asm
	{add.f16 %rs81,%rs82,%rs2;
}
	// end inline asm
	st.global.u16 	[%rd10+320], %rs81;
	ld.global.u16 	%rs85, [%rd8+352];
	// begin inline asm
	{add.f16 %rs84,%rs85,%rs2;
}
	// end inline asm
	st.global.u16 	[%rd10+352], %rs84;
	ld.global.u16 	%rs88, [%rd8+384];
	// begin inline asm
	{add.f16 %rs87,%rs88,%rs2;
}
	// end inline asm
	st.global.u16 	[%rd10+384], %rs87;
	ld.global.u16 	%rs91, [%rd8+416];
	// begin inline asm
	{add.f16 %rs90,%rs91,%rs2;
}
	// end inline asm
	st.global.u16 	[%rd10+416], %rs90;
	ld.global.u16 	%rs94, [%rd8+448];
	// begin inline asm
	{add.f16 %rs93,%rs94,%rs2;
}
	// end inline asm
	st.global.u16 	[%rd10+448], %rs93;
	ld.global.u16 	%rs97, [%rd8+480];
	// begin inline asm
	{add.f16 %rs96,%rs97,%rs2;
}
	// end inline asm
	st.global.u16 	[%rd10+480], %rs96;
	add.s64 	%rd13, %rd13, -2;
	setp.ne.s64 	%p1, %rd13, 0;
	@%p1 bra 	$L__BB0_1;
	ret;

}


// ===== COMPILED SASS (sm_100) =====

	.target	sm_100

	.elftype	@"ET_EXEC"


//--------------------- .note.nv.tkinfo           --------------------------
	.section	.note.nv.tkinfo,"",@"SHT_NOTE"
	.sectionflags	@"SHF_NOTE_NV_TKINFO"
	.tkinfo
        /*0018*/ 	.word	0x00000002
        /*0030*/ 	.string	""
        /*0030*/ 	.string	"ptxas"
        /*0030*/ 	.string	"Cuda compilation tools, release 13.0, V13.0.88"
        /*0030*/ 	.string	"Build cuda_13.0.r13.0/compiler.36424714_0"
        /*0030*/ 	.string	"-arch sm_100 -m 64 "



//--------------------- .note.nv.cuinfo           --------------------------
	.section	.note.nv.cuinfo,"",@"SHT_NOTE"
	.sectionflags	@"SHF_NOTE_NV_CUINFO"
        /*0018*/ 	.short	0x0002
        /*001a*/ 	.short	0x0064
        /*001c*/ 	.short	0x0082
	.zero		2


//--------------------- .nv.info                  --------------------------
	.section	.nv.info,"",@"SHT_CUDA_INFO"
	.align	4


	//----- nvinfo : EIATTR_REGCOUNT
	.align		4
        /*0000*/ 	.byte	0x04, 0x2f
        /*0002*/ 	.short	(.L_1 - .L_0)
	.align		4
.L_0:
        /*0004*/ 	.word	index@(_Z6matMulPK6__halfS1_PS_)
        /*0008*/ 	.word	0x0000000d


	//----- nvinfo : EIATTR_FRAME_SIZE
	.align		4
.L_1:
        /*000c*/ 	.byte	0x04, 0x11
        /*000e*/ 	.short	(.L_3 - .L_2)
	.align		4
.L_2:
        /*0010*/ 	.word	index@(_Z6matMulPK6__halfS1_PS_)
        /*0014*/ 	.word	0x00000000


	//----- nvinfo : EIATTR_MIN_STACK_SIZE
	.align		4
.L_3:
        /*0018*/ 	.byte	0x04, 0x12
        /*001a*/ 	.short	(.L_5 - .L_4)
	.align		4
.L_4:
        /*001c*/ 	.word	index@(_Z6matMulPK6__halfS1_PS_)
        /*0020*/ 	.word	0x00000000
.L_5:


//--------------------- .nv.compat                --------------------------
	.section	.nv.compat,"",@"SHT_CUDA_COMPAT_INFO"
	.align	4
        /*0000*/ 	.byte	0x02, 0x09, 0x00, 0x00, 0x02, 0x02, 0x01, 0x00, 0x02, 0x05, 0x05, 0x00, 0x03, 0x07, 0x01, 0x01
        /*0010*/ 	.byte	0x02, 0x03, 0x00, 0x00, 0x02, 0x06, 0x01, 0x00, 0x04, 0x0b, 0x08, 0x00, 0x09, 0x00, 0x00, 0x00
        /*0020*/ 	.byte	0x00, 0x00, 0x00, 0x00


//--------------------- .nv.info._Z6matMulPK6__halfS1_PS_ --------------------------
	.section	.nv.info._Z6matMulPK6__halfS1_PS_,"",@"SHT_CUDA_INFO"
	.sectionflags	@""
	.align	4


	//----- nvinfo : EIATTR_CUDA_API_VERSION
	.align		4
        /*0000*/ 	.byte	0x04, 0x37
        /*0002*/ 	.short	(.L_7 - .L_6)
.L_6:
        /*0004*/ 	.word	0x00000082


	//----- nvinfo : EIATTR_KPARAM_INFO
	.align		4
.L_7:
        /*0008*/ 	.byte	0x04, 0x17
        /*000a*/ 	.short	(.L_9 - .L_8)
.L_8:
        /*000c*/ 	.word	0x00000000
        /*0010*/ 	.short	0x0002
        /*0012*/ 	.short	0x0010
        /*0014*/ 	.byte	0x00, 0xf5, 0x21, 0x00


	//----- nvinfo : EIATTR_KPARAM_INFO
	.align		4
.L_9:
        /*0018*/ 	.byte	0x04, 0x17
        /*001a*/ 	.short	(.L_11 - .L_10)
.L_10:
        /*001c*/ 	.word	0x00000000
        /*0020*/ 	.short	0x0001
        /*0022*/ 	.short	0x0008
        /*0024*/ 	.byte	0x00, 0xf5, 0x21, 0x00


	//----- nvinfo : EIATTR_KPARAM_INFO
	.align		4
.L_11:
        /*0028*/ 	.byte	0x04, 0x17
        /*002a*/ 	.short	(.L_13 - .L_12)
.L_12:
        /*002c*/ 	.word	0x00000000
        /*0030*/ 	.short	0x0000
        /*0032*/ 	.short	0x0000
        /*0034*/ 	.byte	0x00, 0xf5, 0x21, 0x00


	//----- nvinfo : EIATTR_SPARSE_MMA_MASK
	.align		4
.L_13:
        /*0038*/ 	.byte	0x03, 0x50
        /*003a*/ 	.short	0x0000


	//----- nvinfo : EIATTR_MAXREG_COUNT
	.align		4
        /*003c*/ 	.byte	0x03, 0x1b
        /*003e*/ 	.short	0x00ff


	//----- nvinfo : EIATTR_MERCURY_ISA_VERSION
	.align		4
        /*0040*/ 	.byte	0x03, 0x5f
        /*0042*/ 	.short	0x0101


	//----- nvinfo : EIATTR_VRC_CTA_INIT_COUNT
	.align		4
        /*0044*/ 	.byte	0x02, 0x4a
	.zero		1
	.zero		1


	//----- nvinfo : EIATTR_EXIT_INSTR_OFFSETS
	.align		4
        /*0048*/ 	.byte	0x04, 0x1c
        /*004a*/ 	.short	(.L_15 - .L_14)


	//   ....[0]....
.L_14:
        /*004c*/ 	.word	0x00000910


	//----- nvinfo : EIATTR_CBANK_PARAM_SIZE
	.align		4
.L_15:
        /*0050*/ 	.byte	0x03, 0x19
        /*0052*/ 	.short	0x0018


	//----- nvinfo : EIATTR_PARAM_CBANK
	.align		4
        /*0054*/ 	.byte	0x04, 0x0a
        /*0056*/ 	.short	(.L_17 - .L_16)
	.align		4
.L_16:
        /*0058*/ 	.word	index@(.nv.constant0._Z6matMulPK6__halfS1_PS_)
        /*005c*/ 	.short	0x0380
        /*005e*/ 	.short	0x0018


	//----- nvinfo : EIATTR_SW_WAR
	.align		4
.L_17:
        /*0060*/ 	.byte	0x04, 0x36
        /*0062*/ 	.short	(.L_19 - .L_18)
.L_18:
        /*0064*/ 	.word	0x00000008
.L_19:


//--------------------- .nv.callgraph             --------------------------
	.section	.nv.callgraph,"",@"SHT_CUDA_CALLGRAPH"
	.align	4
	.sectionentsize	8
	.align		4
        /*0000*/ 	.word	0x00000000
	.align		4
        /*0004*/ 	.word	0xffffffff
	.align		4
        /*0008*/ 	.word	0x00000000
	.align		4
        /*000c*/ 	.word	0xfffffffe
	.align		4
        /*0010*/ 	.word	0x00000000
	.align		4
        /*0014*/ 	.word	0xfffffffd
	.align		4
        /*0018*/ 	.word	0x00000000
	.align		4
        /*001c*/ 	.word	0xfffffffc


//--------------------- .text._Z6matMulPK6__halfS1_PS_ --------------------------
	.section	.text._Z6matMulPK6__halfS1_PS_,"ax",@progbits
	.align	128
        .global         _Z6matMulPK6__halfS1_PS_
        .type           _Z6matMulPK6__halfS1_PS_,@function
        .size           _Z6matMulPK6__halfS1_PS_,(.L_x_2 - _Z6matMulPK6__halfS1_PS_)
        .other          _Z6matMulPK6__halfS1_PS_,@"STO_CUDA_ENTRY STV_DEFAULT"
_Z6matMulPK6__halfS1_PS_:
.text._Z6matMulPK6__halfS1_PS_:
[----:B------:R-:W-:Y:S01]  /*0000*/  LDC R1, c[0x0][0x37c] ;  /* 0x0000df00ff017b82 */ /* 0x000fe20000000800 */
[----:B------:R-:W0:Y:S07]  /*0010*/  S2R R3, SR_TID.X ;  /* 0x0000000000037919 */ /* 0x000e2e0000002100 */
[----:B------:R-:W0:Y:S01]  /*0020*/  S2UR UR4, SR_CTAID.X ;  /* 0x00000000000479c3 */ /* 0x000e220000002500 */
[----:B------:R-:W1:Y:S01]  /*0030*/  I2F.F16 R0, 0x4 ;  /* 0x0000000400007906 */ /* 0x000e620000200c00 */
[----:B------:R-:W2:Y:S01]  /*0040*/  LDCU.64 UR6, c[0x0][0x358] ;  /* 0x00006b00ff0677ac */ /* 0x000ea20008000a00 */
[----:B------:R-:W-:-:S05]  /*0050*/  UMOV UR5, 0x989680 ;  /* 0x0098968000057882 */ /* 0x000fca0000000000 */
[----:B------:R-:W0:Y:S02]  /*0060*/  LDC R6, c[0x0][0x360] ;  /* 0x0000d800ff067b82 */ /* 0x000e240000000800 */
[----:B0-----:R-:W-:Y:S01]  /*0070*/  IMAD R6, R6, UR4, R3 ;  /* 0x0000000406067c24 */ /* 0x001fe2000f8e0203 */
[----:B-12---:R-:W-:-:S06]  /*0080*/  UMOV UR4, URZ ;  /* 0x000000ff00047c82 */ /* 0x006fcc0008000000 */
.L_x_0:
[----:B------:R-:W0:Y:S08]  /*0090*/  LDC.64 R2, c[0x0][0x388] ;  /* 0x0000e200ff027b82 */ /* 0x000e300000000a00 */
[----:B-1----:R-:W1:Y:S01]  /*00a0*/  LDC.64 R4, c[0x0][0x390] ;  /* 0x0000e400ff047b82 */ /* 0x002e620000000a00 */
[----:B0-----:R-:W-:-:S05]  /*00b0*/  IMAD.WIDE R2, R6, 0x2, R2 ;  /* 0x0000000206027825 */ /* 0x001fca00078e0202 */
[----:B------:R-:W2:Y:S01]  /*00c0*/  LDG.E.U16 R7, desc[UR6][R2.64] ;  /* 0x0000000602077981 */ /* 0x000ea2000c1e1500 */
[----:B-1----:R-:W-:-:S04]  /*00d0*/  IMAD.WIDE R4, R6, 0x2, R4 ;  /* 0x0000000206047825 */ /* 0x002fc800078e0204 */
[----:B--2---:R-:W-:-:S05]  /*00e0*/  HADD2 R7, R7.H0_H0, R0.H0_H0 ;  /* 0x2000000007077230 */ /* 0x004fca0000000800 */
[----:B------:R-:W-:-:S05]  /*00f0*/  PRMT R8, R7, 0x7610, R8 ;  /* 0x0000761007087816 */ /* 0x000fca0000000008 */
[----:B------:R0:W-:Y:S04]  /*0100*/  STG.E.U16 desc[UR6][R4.64], R8 ;  /* 0x0000000804007986 */ /* 0x0001e8000c101506 */
[----:B------:R-:W2:Y:S02]  /*0110*/  LDG.E.U16 R7, desc[UR6][R2.64+0x20] ;  /* 0x0000200602077981 */ /* 0x000ea4000c1e1500 */
[----:B--2---:R-:W-:-:S05]  /*0120*/  HADD2 R7, R7.H0_H0, R0.H0_H0 ;  /* 0x2000000007077230 */ /* 0x004fca0000000800 */
[----:B------:R-:W-:-:S05]  /*0130*/  PRMT R9, R7, 0x7610, R9 ;  /* 0x0000761007097816 */ /* 0x000fca0000000009 */
[----:B------:R1:W-:Y:S04]  /*0140*/  STG.E.U16 desc[UR6][R4.64+0x20], R9 ;  /* 0x0000200904007986 */ /* 0x0003e8000c101506 */
[----:B------:R-:W2:Y:S02]  /*0150*/  LDG.E.U16 R7, desc[UR6][R2.64+0x40] ;  /* 0x0000400602077981 */ /* 0x000ea4000c1e1500 */
[----:B--2---:R-:W-:-:S05]  /*0160*/  HADD2 R7, R7.H0_H0, R0.H0_H0 ;  /* 0x2000000007077230 */ /* 0x004fca0000000800 */
[----:B------:R-:W-:-:S05]  /*0170*/  PRMT R10, R7, 0x7610, R10 ;  /* 0x00007610070a7816 */ /* 0x000fca000000000a */
[----:B------:R2:W-:Y:S04]  /*0180*/  STG.E.U16 desc[UR6][R4.64+0x40], R10 ;  /* 0x0000400a04007986 */ /* 0x0005e8000c101506 */
[----:B------:R-:W3:Y:S02]  /*0190*/  LDG.E.U16 R7, desc[UR6][R2.64+0x60] ;  /* 0x0000600602077981 */ /* 0x000ee4000c1e1500 */
[----:B---3--:R-:W-:-:S05]  /*01a0*/  HADD2 R7, R7.H0_H0, R0.H0_H0 ;  /* 0x2000000007077230 */ /* 0x008fca0000000800 */
[----:B0-----:R-:W-:-:S05]  /*01b0*/  PRMT R8, R7, 0x7610, R8 ;  /* 0x0000761007087816 */ /* 0x001fca0000000008 */
[----:B------:R0:W-:Y:S04]  /*01c0*/  STG.E.U16 desc[UR6][R4.64+0x60], R8 ;  /* 0x0000600804007986 */ /* 0x0001e8000c101506 */
[----:B------:R-:W3:Y:S02]  /*01d0*/  LDG.E.U16 R7, desc[UR6][R2.64+0x80] ;  /* 0x0000800602077981 */ /* 0x000ee4000c1e1500 */
[----:B---3--:R-:W-:-:S05]  /*01e0*/  HADD2 R7, R7.H0_H0, R0.H0_H0 ;  /* 0x2000000007077230 */ /* 0x008fca0000000800 */
[----:B-1----:R-:W-:-:S05]  /*01f0*/  PRMT R9, R7, 0x7610, R9 ;  /* 0x0000761007097816 */ /* 0x002fca0000000009 */
[----:B------:R1:W-:Y:S04]  /*0200*/  STG.E.U16 desc[UR6][R4.64+0x80], R9 ;  /* 0x0000800904007986 */ /* 0x0003e8000c101506 */
[----:B------:R-:W3:Y:S02]  /*0210*/  LDG.E.U16 R7, desc[UR6][R2.64+0xa0] ;  /* 0x0000a00602077981 */ /* 0x000ee4000c1e1500 */
[----:B---3--:R-:W-:-:S05]  /*0220*/  HADD2 R7, R7.H0_H0, R0.H0_H0 ;  /* 0x2000000007077230 */ /* 0x008fca0000000800 */
[----:B--2---:R-:W-:-:S05]  /*0230*/  PRMT R10, R7, 0x7610, R10 ;  /* 0x00007610070a7816 */ /* 0x004fca000000000a */
        /* <DEDUP_REMOVED lines=97> */
[----:B------:R-:W2:Y:S02]  /*0850*/  LDG.E.U16 R7, desc[UR6][R2.64+0x1c0] ;  /* 0x0001c00602077981 */ /* 0x000ea4000c1e1500 */
[----:B--2---:R-:W-:-:S05]  /*0860*/  HADD2 R7, R7.H0_H0, R0.H0_H0 ;  /* 0x2000000007077230 */ /* 0x004fca0000000800 */
[----:B0-----:R-:W-:-:S05]  /*0870*/  PRMT R8, R7, 0x7610, R8 ;  /* 0x0000761007087816 */ /* 0x001fca0000000008 */
[----:B------:R1:W-:Y:S04]  /*0880*/  STG.E.U16 desc[UR6][R4.64+0x1c0], R8 ;  /* 0x0001c00804007986 */ /* 0x0003e8000c101506 */
[----:B------:R-:W2:Y:S01]  /*0890*/  LDG.E.U16 R7, desc[UR6][R2.64+0x1e0] ;  /* 0x0001e00602077981 */ /* 0x000ea2000c1e1500 */
[----:B------:R-:W-:-:S04]  /*08a0*/  UIADD3 UR5, UP0, UPT, UR5, -0x2, URZ ;  /* 0xfffffffe05057890 */ /* 0x000fc8000ff1e0ff */
[----:B------:R-:W-:Y:S02]  /*08b0*/  UIADD3.X UR4, UPT, UPT, UR4, -0x1, URZ, UP0, !UPT ;  /* 0xffffffff04047890 */ /* 0x000fe400087fe4ff */
[----:B------:R-:W-:-:S04]  /*08c0*/  UISETP.NE.U32.AND UP0, UPT, UR5, URZ, UPT ;  /* 0x000000ff0500728c */ /* 0x000fc8000bf05070 */
[----:B------:R-:W-:Y:S01]  /*08d0*/  UISETP.NE.AND.EX UP0, UPT, UR4, URZ, UPT, UP0 ;  /* 0x000000ff0400728c */ /* 0x000fe2000bf05300 */
[----:B--2---:R-:W-:-:S05]  /*08e0*/  HADD2 R7, R7.H0_H0, R0.H0_H0 ;  /* 0x2000000007077230 */ /* 0x004fca0000000800 */
[----:B------:R1:W-:Y:S03]  /*08f0*/  STG.E.U16 desc[UR6][R4.64+0x1e0], R7 ;  /* 0x0001e00704007986 */ /* 0x0003e6000c101506 */
[----:B------:R-:W-:Y:S05]  /*0900*/  BRA.U UP0, `(.L_x_0) ;  /* 0xfffffff500e07547 */ /* 0x000fea000b83ffff */
[----:B------:R-:W-:Y:S05]  /*0910*/  EXIT ;  /* 0x000000000000794d */ /* 0x000fea0003800000 */
.L_x_1:
[----:B------:R-:W-:-:S00]  /*0920*/  BRA `(.L_x_1) ;  /* 0xfffffffc00fc7947 */ /* 0x000fc0000383ffff */
[----:B------:R-:W-:-:S00]  /*0930*/  NOP ;  /* 0x0000000000007918 */ /* 0x000fc00000000000 */
        /* <DEDUP_REMOVED lines=12> */
.L_x_2:


//--------------------- .nv.shared.reserved.0     --------------------------
	.section	.nv.shared.reserved.0,"aw",@nobits
	.weak		__nv_reservedSMEM_offset_0_alias
	.size		__nv_reservedSMEM_offset_0_alias, 0, 64
	.other		__nv_reservedSMEM_offset_0_alias,@"STO_CUDA_RESERVED_SHARED STV_DEFAULT"
__nv_reservedSMEM_offset_0_alias:
	.zero		0
	.zero		64


//--------------------- .nv.constant0._Z6matMulPK6__halfS1_PS_ --------------------------
	.section	.nv.constant0._Z6matMulPK6__halfS1_PS_,"a",@progbits
	.sectionflags	@""
	.align	4
.nv.constant0._Z6matMulPK6__halfS1_PS_:
	.zero		920


//--------------------- SYMBOLS --------------------------

	.type		.nv.reservedSmem.offset0,@object
	.size		.nv.reservedSmem.offset0,0x4
